	.headerflags	@"EF_CUDA_TEXMODE_UNIFIED EF_CUDA_64BIT_ADDRESS EF_CUDA_ACCELERATORS EF_CUDA_SM90 EF_CUDA_VIRTUAL_SM(EF_CUDA_SM90)"
	.elftype	@"ET_EXEC"


//--------------------- .nv.info                  --------------------------
	.section	.nv.info,"",@"SHT_CUDA_INFO"
	.align	4


	//----- nvinfo : EIATTR_REGCOUNT
	.align		4
        /*0000*/ 	.byte	0x04, 0x2f
        /*0002*/ 	.short	(.L_1 - .L_0)
	.align		4
.L_0:
        /*0004*/ 	.word	index@(triton_poi_fused_clone_1)
        /*0008*/ 	.word	0x00000010


	//----- nvinfo : EIATTR_MIN_STACK_SIZE
	.align		4
.L_1:
        /*000c*/ 	.byte	0x04, 0x12
        /*000e*/ 	.short	(.L_3 - .L_2)
	.align		4
.L_2:
        /*0010*/ 	.word	index@(triton_poi_fused_clone_1)
        /*0014*/ 	.word	0x00000000


	//----- nvinfo : EIATTR_FRAME_SIZE
	.align		4
.L_3:
        /*0018*/ 	.byte	0x04, 0x11
        /*001a*/ 	.short	(.L_5 - .L_4)
	.align		4
.L_4:
        /*001c*/ 	.word	index@(triton_poi_fused_clone_1)
        /*0020*/ 	.word	0x00000000


	//----- nvinfo : EIATTR_MIN_STACK_SIZE
	.align		4
.L_5:
        /*0024*/ 	.byte	0x04, 0x12
        /*0026*/ 	.short	(.L_7 - .L_6)
	.align		4
.L_6:
        /*0028*/ 	.word	index@(triton_poi_fused_clone_1)
        /*002c*/ 	.word	0x00000000
.L_7:


//--------------------- .nv.info.triton_poi_fused_clone_1 --------------------------
	.section	.nv.info.triton_poi_fused_clone_1,"",@"SHT_CUDA_INFO"
	.sectionflags	@""
	.align	4


	//----- nvinfo : EIATTR_CUDA_API_VERSION
	.align		4
        /*0000*/ 	.byte	0x04, 0x37
        /*0002*/ 	.short	(.L_9 - .L_8)
.L_8:
        /*0004*/ 	.word	0x0000007c


	//----- nvinfo : EIATTR_KPARAM_INFO
	.align		4
.L_9:
        /*0008*/ 	.byte	0x04, 0x17
        /*000a*/ 	.short	(.L_11 - .L_10)
.L_10:
        /*000c*/ 	.word	0x00000000
        /*0010*/ 	.short	0x0003
        /*0012*/ 	.short	0x0018
        /*0014*/ 	.byte	0x00, 0xf0, 0x11, 0x00


	//----- nvinfo : EIATTR_KPARAM_INFO
	.align		4
.L_11:
        /*0018*/ 	.byte	0x04, 0x17
        /*001a*/ 	.short	(.L_13 - .L_12)
.L_12:
        /*001c*/ 	.word	0x00000000
        /*0020*/ 	.short	0x0002
        /*0022*/ 	.short	0x0010
        /*0024*/ 	.byte	0x00, 0xf4, 0x21, 0x00


	//----- nvinfo : EIATTR_KPARAM_INFO
	.align		4
.L_13:
        /*0028*/ 	.byte	0x04, 0x17
        /*002a*/ 	.short	(.L_15 - .L_14)
.L_14:
        /*002c*/ 	.word	0x00000000
        /*0030*/ 	.short	0x0001
        /*0032*/ 	.short	0x0008
        /*0034*/ 	.byte	0x00, 0xf4, 0x21, 0x00


	//----- nvinfo : EIATTR_KPARAM_INFO
	.align		4
.L_15:
        /*0038*/ 	.byte	0x04, 0x17
        /*003a*/ 	.short	(.L_17 - .L_16)
.L_16:
        /*003c*/ 	.word	0x00000000
        /*0040*/ 	.short	0x0000
        /*0042*/ 	.short	0x0000
        /*0044*/ 	.byte	0x00, 0xf4, 0x21, 0x00


	//----- nvinfo : EIATTR_SPARSE_MMA_MASK
	.align		4
.L_17:
        /*0048*/ 	.byte	0x03, 0x50
        /*004a*/ 	.short	0x0000


	//----- nvinfo : EIATTR_MAXREG_COUNT
	.align		4
        /*004c*/ 	.byte	0x03, 0x1b
        /*004e*/ 	.short	0x00ff


	//----- nvinfo : EIATTR_EXIT_INSTR_OFFSETS
	.align		4
        /*0050*/ 	.byte	0x04, 0x1c
        /*0052*/ 	.short	(.L_19 - .L_18)


	//   ....[0]....
.L_18:
        /*0054*/ 	.word	0x00000270


	//   ....[1]....
        /*0058*/ 	.word	0x00000290


	//----- nvinfo : EIATTR_REQNTID
	.align		4
.L_19:
        /*005c*/ 	.byte	0x04, 0x10
        /*005e*/ 	.short	(.L_21 - .L_20)
.L_20:
        /*0060*/ 	.word	0x00000080
        /*0064*/ 	.word	0x00000001
        /*0068*/ 	.word	0x00000001


	//----- nvinfo : EIATTR_CBANK_PARAM_SIZE
	.align		4
.L_21:
        /*006c*/ 	.byte	0x03, 0x19
        /*006e*/ 	.short	0x001c


	//----- nvinfo : EIATTR_PARAM_CBANK
	.align		4
        /*0070*/ 	.byte	0x04, 0x0a
        /*0072*/ 	.short	(.L_23 - .L_22)
	.align		4
.L_22:
        /*0074*/ 	.word	index@(.nv.constant0.triton_poi_fused_clone_1)
        /*0078*/ 	.short	0x0210
        /*007a*/ 	.short	0x001c


	//----- nvinfo : EIATTR_SW_WAR
	.align		4
.L_23:
        /*007c*/ 	.byte	0x04, 0x36
        /*007e*/ 	.short	(.L_25 - .L_24)
.L_24:
        /*0080*/ 	.word	0x00000008
.L_25:


//--------------------- .nv.callgraph             --------------------------
	.section	.nv.callgraph,"",@"SHT_CUDA_CALLGRAPH"
	.align	4
	.sectionentsize	8
	.align		4
        /*0000*/ 	.word	0x00000000
	.align		4
        /*0004*/ 	.word	0xffffffff
	.align		4
        /*0008*/ 	.word	0x00000000
	.align		4
        /*000c*/ 	.word	0xfffffffe
	.align		4
        /*0010*/ 	.word	0x00000000
	.align		4
        /*0014*/ 	.word	0xfffffffd
	.align		4
        /*0018*/ 	.word	0x00000000
	.align		4
        /*001c*/ 	.word	0xfffffffc


//--------------------- .text.triton_poi_fused_clone_1 --------------------------
	.section	.text.triton_poi_fused_clone_1,"ax",@progbits
	.align	128
        .global         triton_poi_fused_clone_1
        .type           triton_poi_fused_clone_1,@function
        .size           triton_poi_fused_clone_1,(.L_x_1 - triton_poi_fused_clone_1)
        .other          triton_poi_fused_clone_1,@"STO_CUDA_ENTRY STV_DEFAULT"
triton_poi_fused_clone_1:
.text.triton_poi_fused_clone_1:
[----:B------:R-:W0:Y:S02]  /*0000*/  LDC R1, c[0x0][0x28] ;  /* 0x00000a00ff017b82 */ /* 0x000e240000000800 */
[----:B------:R-:W1:Y:S01]  /*0010*/  S2R R0, SR_TID.X ;  /* 0x0000000000007919 */ /* 0x000e620000002100 */
[----:B------:R-:W2:Y:S01]  /*0020*/  LDC.64 R4, c[0x0][0x218] ;  /* 0x00008600ff047b82 */ /* 0x000ea20000000a00 */
[----:B------:R-:W-:Y:S01]  /*0030*/  ULDC.64 UR4, c[0x0][0x208] ;  /* 0x0000820000047ab9 */ /* 0x000fe20000000a00 */
[----:B------:R-:W3:Y:S01]  /*0040*/  S2R R3, SR_CTAID.X ;  /* 0x0000000000037919 */ /* 0x000ee20000002500 */
[----:B-1----:R-:W-:Y:S01]  /*0050*/  IMAD.SHL.U32 R0, R0, 0x2, RZ ;  /* 0x0000000200007824 */ /* 0x002fe200078e00ff */
[----:B---3--:R-:W-:-:S04]  /*0060*/  SHF.R.S32.HI R7, RZ, 0x17, R3 ;  /* 0x00000017ff077819 */ /* 0x008fc80000011403 */
[----:B------:R-:W-:Y:S02]  /*0070*/  LOP3.LUT R0, R0, 0xfe, RZ, 0xc0, !PT ;  /* 0x000000fe00007812 */ /* 0x000fe400078ec0ff */
[----:B------:R-:W-:-:S03]  /*0080*/  SGXT R7, R7, 0x1 ;  /* 0x000000010707781a */ /* 0x000fc60000000200 */
[----:B------:R-:W-:-:S05]  /*0090*/  IMAD R0, R3, 0x100, R0 ;  /* 0x0000010003007824 */ /* 0x000fca00078e0200 */
[CC--:B------:R-:W-:Y:S02]  /*00a0*/  LEA.HI R2, R7.reuse, R0.reuse, RZ, 0x4 ;  /* 0x0000000007027211 */ /* 0x0c0fe400078f20ff */
[----:B------:R-:W-:Y:S02]  /*00b0*/  LEA.HI R6, R7, R0, RZ, 0x2 ;  /* 0x0000000007067211 */ /* 0x000fe400078f10ff */
[----:B------:R-:W-:Y:S02]  /*00c0*/  SHF.R.S32.HI R10, RZ, 0x4, R2 ;  /* 0x00000004ff0a7819 */ /* 0x000fe40000011402 */
[----:B------:R-:W-:Y:S01]  /*00d0*/  SHF.R.S32.HI R8, RZ, 0x2, R6 ;  /* 0x00000002ff087819 */ /* 0x000fe20000011406 */
[----:B------:R-:W1:Y:S01]  /*00e0*/  LDC.64 R2, c[0x0][0x210] ;  /* 0x00008400ff027b82 */ /* 0x000e620000000a00 */
[----:B------:R-:W-:Y:S02]  /*00f0*/  LEA.HI R9, R10, R10, RZ, 0x2 ;  /* 0x0000000a0a097211 */ /* 0x000fe400078f10ff */
[----:B------:R-:W-:-:S02]  /*0100*/  LEA.HI R12, R8, R8, RZ, 0x2 ;  /* 0x00000008080c7211 */ /* 0x000fc400078f10ff */
[----:B------:R-:W-:Y:S02]  /*0110*/  LOP3.LUT R11, R9, 0x3ffffffc, RZ, 0xc0, !PT ;  /* 0x3ffffffc090b7812 */ /* 0x000fe400078ec0ff */
[----:B------:R-:W-:Y:S02]  /*0120*/  LOP3.LUT R13, R12, 0xffffffc, RZ, 0xc0, !PT ;  /* 0x0ffffffc0c0d7812 */ /* 0x000fe400078ec0ff */
[----:B------:R-:W-:Y:S01]  /*0130*/  LOP3.LUT R9, R6, 0xfffffffc, RZ, 0xc0, !PT ;  /* 0xfffffffc06097812 */ /* 0x000fe200078ec0ff */
[----:B------:R-:W-:Y:S01]  /*0140*/  IMAD.IADD R10, R10, 0x1, -R11 ;  /* 0x000000010a0a7824 */ /* 0x000fe200078e0a0b */
[----:B------:R-:W-:Y:S01]  /*0150*/  LEA.HI R7, R7, R0, RZ, 0x6 ;  /* 0x0000000007077211 */ /* 0x000fe200078f30ff */
[----:B------:R-:W-:Y:S01]  /*0160*/  IMAD.IADD R8, R8, 0x1, -R13 ;  /* 0x0000000108087824 */ /* 0x000fe200078e0a0d */
[C---:B------:R-:W-:Y:S01]  /*0170*/  ISETP.GE.AND P0, PT, R0.reuse, 0x100, PT ;  /* 0x000001000000780c */ /* 0x040fe20003f06270 */
[----:B------:R-:W-:Y:S01]  /*0180*/  IMAD.IADD R9, R0, 0x1, -R9 ;  /* 0x0000000100097824 */ /* 0x000fe200078e0a09 */
[----:B------:R-:W-:-:S03]  /*0190*/  LOP3.LUT R7, R7, 0xffffffc0, RZ, 0xc0, !PT ;  /* 0xffffffc007077812 */ /* 0x000fc600078ec0ff */
[----:B------:R-:W-:Y:S01]  /*01a0*/  IMAD R9, R10, 0x4, R9 ;  /* 0x000000040a097824 */ /* 0x000fe200078e0209 */
[----:B------:R-:W-:Y:S01]  /*01b0*/  CS2R R10, SRZ ;  /* 0x00000000000a7805 */ /* 0x000fe2000001ff00 */
[----:B------:R-:W-:Y:S02]  /*01c0*/  IMAD R8, R8, 0x10, R7 ;  /* 0x0000001008087824 */ /* 0x000fe400078e0207 */
[----:B--2---:R-:W-:-:S04]  /*01d0*/  IMAD.WIDE R4, R9, 0x4, R4 ;  /* 0x0000000409047825 */ /* 0x004fc800078e0204 */
[----:B------:R-:W-:Y:S01]  /*01e0*/  IMAD.IADD R7, R9, 0x1, R8 ;  /* 0x0000000109077824 */ /* 0x000fe200078e0208 */
[----:B------:R-:W-:Y:S01]  /*01f0*/  CS2R R8, SRZ ;  /* 0x0000000000087805 */ /* 0x000fe2000001ff00 */
[----:B------:R-:W2:Y:S02]  /*0200*/  @!P0 LDG.E.EL.64 R10, desc[UR4][R4.64] ;  /* 0x00000004040a8981 */ /* 0x000ea4000c2e1b00 */
[----:B-1----:R-:W-:Y:S02]  /*0210*/  IMAD.WIDE R2, R7, 0x4, R2 ;  /* 0x0000000407027825 */ /* 0x002fe400078e0202 */
[----:B------:R-:W1:Y:S03]  /*0220*/  LDC.64 R6, c[0x0][0x220] ;  /* 0x00008800ff067b82 */ /* 0x000e660000000a00 */
[----:B------:R-:W2:Y:S01]  /*0230*/  @!P0 LDG.E.64 R8, desc[UR4][R2.64] ;  /* 0x0000000402088981 */ /* 0x000ea2000c1e1b00 */
[----:B-1----:R-:W-:-:S04]  /*0240*/  IMAD.WIDE R6, R0, 0x4, R6 ;  /* 0x0000000400067825 */ /* 0x002fc800078e0206 */
[----:B--2---:R-:W-:Y:S01]  /*0250*/  FADD R8, R10, R8 ;  /* 0x000000080a087221 */ /* 0x004fe20000000000 */
[----:B------:R-:W-:Y:S01]  /*0260*/  FADD R9, R11, R9 ;  /* 0x000000090b097221 */ /* 0x000fe20000000000 */
[----:B------:R-:W-:Y:S06]  /*0270*/  @P0 EXIT ;  /* 0x000000000000094d */ /* 0x000fec0003800000 */
[----:B------:R-:W-:Y:S01]  /*0280*/  STG.E.64 desc[UR4][R6.64], R8 ;  /* 0x0000000806007986 */ /* 0x000fe2000c101b04 */
[----:B------:R-:W-:Y:S05]  /*0290*/  EXIT ;  /* 0x000000000000794d */ /* 0x000fea0003800000 */
.L_x_0:
[----:B------:R-:W-:-:S00]  /*02a0*/  BRA `(.L_x_0) ;  /* 0xfffffffc00fc7947 */ /* 0x000fc0000383ffff */
[----:B------:R-:W-:-:S00]  /*02b0*/  NOP ;  /* 0x0000000000007918 */ /* 0x000fc00000000000 */
        /* <DEDUP_REMOVED lines=12> */
.L_x_1:


//--------------------- .nv.constant0.triton_poi_fused_clone_1 --------------------------
	.section	.nv.constant0.triton_poi_fused_clone_1,"a",@progbits
	.sectionflags	@""
	.align	4
.nv.constant0.triton_poi_fused_clone_1:
	.zero		556
